	.headerflags	@"EF_CUDA_TEXMODE_UNIFIED EF_CUDA_64BIT_ADDRESS EF_CUDA_ACCELERATORS EF_CUDA_SM90 EF_CUDA_VIRTUAL_SM(EF_CUDA_SM90)"
	.elftype	@"ET_EXEC"


//--------------------- .nv.info                  --------------------------
	.section	.nv.info,"",@"SHT_CUDA_INFO"
	.align	4


	//----- nvinfo : EIATTR_REGCOUNT
	.align		4
        /*0000*/ 	.byte	0x04, 0x2f
        /*0002*/ 	.short	(.L_1 - .L_0)
	.align		4
.L_0:
        /*0004*/ 	.word	index@(triton_poi_fused_convolution_5)
        /*0008*/ 	.word	0x00000012


	//----- nvinfo : EIATTR_MIN_STACK_SIZE
	.align		4
.L_1:
        /*000c*/ 	.byte	0x04, 0x12
        /*000e*/ 	.short	(.L_3 - .L_2)
	.align		4
.L_2:
        /*0010*/ 	.word	index@(triton_poi_fused_convolution_5)
        /*0014*/ 	.word	0x00000000


	//----- nvinfo : EIATTR_FRAME_SIZE
	.align		4
.L_3:
        /*0018*/ 	.byte	0x04, 0x11
        /*001a*/ 	.short	(.L_5 - .L_4)
	.align		4
.L_4:
        /*001c*/ 	.word	index@(triton_poi_fused_convolution_5)
        /*0020*/ 	.word	0x00000000


	//----- nvinfo : EIATTR_MIN_STACK_SIZE
	.align		4
.L_5:
        /*0024*/ 	.byte	0x04, 0x12
        /*0026*/ 	.short	(.L_7 - .L_6)
	.align		4
.L_6:
        /*0028*/ 	.word	index@(triton_poi_fused_convolution_5)
        /*002c*/ 	.word	0x00000000
.L_7:


//--------------------- .nv.info.triton_poi_fused_convolution_5 --------------------------
	.section	.nv.info.triton_poi_fused_convolution_5,"",@"SHT_CUDA_INFO"
	.sectionflags	@""
	.align	4


	//----- nvinfo : EIATTR_CUDA_API_VERSION
	.align		4
        /*0000*/ 	.byte	0x04, 0x37
        /*0002*/ 	.short	(.L_9 - .L_8)
.L_8:
        /*0004*/ 	.word	0x0000007c


	//----- nvinfo : EIATTR_KPARAM_INFO
	.align		4
.L_9:
        /*0008*/ 	.byte	0x04, 0x17
        /*000a*/ 	.short	(.L_11 - .L_10)
.L_10:
        /*000c*/ 	.word	0x00000000
        /*0010*/ 	.short	0x0002
        /*0012*/ 	.short	0x0010
        /*0014*/ 	.byte	0x00, 0xf0, 0x11, 0x00


	//----- nvinfo : EIATTR_KPARAM_INFO
	.align		4
.L_11:
        /*0018*/ 	.byte	0x04, 0x17
        /*001a*/ 	.short	(.L_13 - .L_12)
.L_12:
        /*001c*/ 	.word	0x00000000
        /*0020*/ 	.short	0x0001
        /*0022*/ 	.short	0x0008
        /*0024*/ 	.byte	0x00, 0xf4, 0x21, 0x00


	//----- nvinfo : EIATTR_KPARAM_INFO
	.align		4
.L_13:
        /*0028*/ 	.byte	0x04, 0x17
        /*002a*/ 	.short	(.L_15 - .L_14)
.L_14:
        /*002c*/ 	.word	0x00000000
        /*0030*/ 	.short	0x0000
        /*0032*/ 	.short	0x0000
        /*0034*/ 	.byte	0x00, 0xf4, 0x21, 0x00


	//----- nvinfo : EIATTR_SPARSE_MMA_MASK
	.align		4
.L_15:
        /*0038*/ 	.byte	0x03, 0x50
        /*003a*/ 	.short	0x0000


	//----- nvinfo : EIATTR_MAXREG_COUNT
	.align		4
        /*003c*/ 	.byte	0x03, 0x1b
        /*003e*/ 	.short	0x00ff


	//----- nvinfo : EIATTR_EXIT_INSTR_OFFSETS
	.align		4
        /*0040*/ 	.byte	0x04, 0x1c
        /*0042*/ 	.short	(.L_17 - .L_16)


	//   ....[0]....
.L_16:
        /*0044*/ 	.word	0x000002a0


	//----- nvinfo : EIATTR_REQNTID
	.align		4
.L_17:
        /*0048*/ 	.byte	0x04, 0x10
        /*004a*/ 	.short	(.L_19 - .L_18)
.L_18:
        /*004c*/ 	.word	0x00000080
        /*0050*/ 	.word	0x00000001
        /*0054*/ 	.word	0x00000001


	//----- nvinfo : EIATTR_CBANK_PARAM_SIZE
	.align		4
.L_19:
        /*0058*/ 	.byte	0x03, 0x19
        /*005a*/ 	.short	0x0014


	//----- nvinfo : EIATTR_PARAM_CBANK
	.align		4
        /*005c*/ 	.byte	0x04, 0x0a
        /*005e*/ 	.short	(.L_21 - .L_20)
	.align		4
.L_20:
        /*0060*/ 	.word	index@(.nv.constant0.triton_poi_fused_convolution_5)
        /*0064*/ 	.short	0x0210
        /*0066*/ 	.short	0x0014


	//----- nvinfo : EIATTR_SW_WAR
	.align		4
.L_21:
        /*0068*/ 	.byte	0x04, 0x36
        /*006a*/ 	.short	(.L_23 - .L_22)
.L_22:
        /*006c*/ 	.word	0x00000008
.L_23:


//--------------------- .nv.callgraph             --------------------------
	.section	.nv.callgraph,"",@"SHT_CUDA_CALLGRAPH"
	.align	4
	.sectionentsize	8
	.align		4
        /*0000*/ 	.word	0x00000000
	.align		4
        /*0004*/ 	.word	0xffffffff
	.align		4
        /*0008*/ 	.word	0x00000000
	.align		4
        /*000c*/ 	.word	0xfffffffe
	.align		4
        /*0010*/ 	.word	0x00000000
	.align		4
        /*0014*/ 	.word	0xfffffffd
	.align		4
        /*0018*/ 	.word	0x00000000
	.align		4
        /*001c*/ 	.word	0xfffffffc


//--------------------- .text.triton_poi_fused_convolution_5 --------------------------
	.section	.text.triton_poi_fused_convolution_5,"ax",@progbits
	.align	128
        .global         triton_poi_fused_convolution_5
        .type           triton_poi_fused_convolution_5,@function
        .size           triton_poi_fused_convolution_5,(.L_x_1 - triton_poi_fused_convolution_5)
        .other          triton_poi_fused_convolution_5,@"STO_CUDA_ENTRY STV_DEFAULT"
triton_poi_fused_convolution_5:
.text.triton_poi_fused_convolution_5:
[----:B------:R-:W-:Y:S01]  /*0000*/  LDC R1, c[0x0][0x28] ;  /* 0x00000a00ff017b82 */ /* 0x000fe20000000800 */
[----:B------:R-:W1:Y:S07]  /*0010*/  S2R R0, SR_TID.X ;  /* 0x0000000000007919 */ /* 0x000e6e0000002100 */
[----:B------:R-:W2:Y:S01]  /*0020*/  LDC.64 R4, c[0x0][0x210] ;  /* 0x00008400ff047b82 */ /* 0x000ea20000000a00 */
[----:B------:R-:W-:Y:S01]  /*0030*/  ULDC.64 UR4, c[0x0][0x208] ;  /* 0x0000820000047ab9 */ /* 0x000fe20000000a00 */
[----:B------:R-:W3:Y:S01]  /*0040*/  S2R R11, SR_CTAID.X ;  /* 0x00000000000b7919 */ /* 0x000ee20000002500 */
[----:B-1----:R-:W-:-:S02]  /*0050*/  SHF.L.U32 R0, R0, 0x2, RZ ;  /* 0x0000000200007819 */ /* 0x002fc400000006ff */
[----:B---3--:R-:W-:Y:S02]  /*0060*/  SHF.R.S32.HI R2, RZ, 0x15, R11 ;  /* 0x00000015ff027819 */ /* 0x008fe4000001140b */
[----:B------:R-:W-:Y:S02]  /*0070*/  LOP3.LUT R0, R0, 0x1fc, RZ, 0xc0, !PT ;  /* 0x000001fc00007812 */ /* 0x000fe400078ec0ff */
[----:B------:R-:W-:Y:S02]  /*0080*/  SGXT R2, R2, 0x1 ;  /* 0x000000010202781a */ /* 0x000fe40000000200 */
[----:B------:R-:W-:-:S04]  /*0090*/  LEA R11, R11, R0, 0xa ;  /* 0x000000000b0b7211 */ /* 0x000fc800078e50ff */
[----:B------:R-:W-:Y:S02]  /*00a0*/  LEA.HI R6, R2, R11, RZ, 0xa ;  /* 0x0000000b02067211 */ /* 0x000fe400078f50ff */
[----:B------:R-:W1:Y:S02]  /*00b0*/  LDC.64 R2, c[0x0][0x218] ;  /* 0x00008600ff027b82 */ /* 0x000e640000000a00 */
[----:B------:R-:W-:Y:S02]  /*00c0*/  IADD3 R8, R6, 0x200, RZ ;  /* 0x0000020006087810 */ /* 0x000fe40007ffe0ff */
[----:B------:R-:W-:Y:S01]  /*00d0*/  SHF.R.S32.HI R7, RZ, 0xa, R6 ;  /* 0x0000000aff077819 */ /* 0x000fe20000011406 */
[----:B------:R-:W-:Y:S01]  /*00e0*/  HFMA2.MMA R6, -RZ, RZ, 0, 0 ;  /* 0x00000000ff067435 */ /* 0x000fe200000001ff */
[----:B------:R-:W-:Y:S02]  /*00f0*/  SHF.R.S32.HI R9, RZ, 0xa, R8 ;  /* 0x0000000aff097819 */ /* 0x000fe40000011408 */
[----:B------:R-:W-:-:S07]  /*0100*/  MOV R8, RZ ;  /* 0x000000ff00087202 */ /* 0x000fce0000000f00 */
[----:B------:R-:W-:-:S04]  /*0110*/  IMAD.HI R0, R7, -0x6db6db6d, R6 ;  /* 0x9249249307007827 */ /* 0x000fc800078e0206 */
[----:B------:R-:W-:Y:S01]  /*0120*/  IMAD.HI R6, R9, -0x6db6db6d, R8 ;  /* 0x9249249309067827 */ /* 0x000fe200078e0208 */
[----:B------:R-:W-:-:S04]  /*0130*/  SHF.R.U32.HI R13, RZ, 0x1f, R0 ;  /* 0x0000001fff0d7819 */ /* 0x000fc80000011600 */
[----:B------:R-:W-:Y:S02]  /*0140*/  SHF.R.U32.HI R15, RZ, 0x1f, R6 ;  /* 0x0000001fff0f7819 */ /* 0x000fe40000011606 */
[----:B------:R-:W-:Y:S02]  /*0150*/  LEA.HI.SX32 R13, R0, R13, 0x1b ;  /* 0x0000000d000d7211 */ /* 0x000fe400078fdaff */
[----:B------:R-:W-:-:S03]  /*0160*/  LEA.HI.SX32 R15, R6, R15, 0x1b ;  /* 0x0000000f060f7211 */ /* 0x000fc600078fdaff */
[----:B------:R-:W-:Y:S02]  /*0170*/  IMAD R13, R13, -0x38, R7 ;  /* 0xffffffc80d0d7824 */ /* 0x000fe400078e0207 */
[----:B------:R-:W-:Y:S02]  /*0180*/  IMAD R15, R15, -0x38, R9 ;  /* 0xffffffc80f0f7824 */ /* 0x000fe400078e0209 */
[----:B--2---:R-:W-:-:S04]  /*0190*/  IMAD.WIDE R8, R11, 0x4, R4 ;  /* 0x000000040b087825 */ /* 0x004fc800078e0204 */
[--C-:B-1----:R-:W-:Y:S01]  /*01a0*/  IMAD.WIDE R10, R13, 0x4, R2.reuse ;  /* 0x000000040d0a7825 */ /* 0x102fe200078e0202 */
[----:B------:R-:W2:Y:S03]  /*01b0*/  LDG.E.128 R4, desc[UR4][R8.64] ;  /* 0x0000000408047981 */ /* 0x000ea6000c1e1d00 */
[----:B------:R-:W-:Y:S02]  /*01c0*/  IMAD.WIDE R2, R15, 0x4, R2 ;  /* 0x000000040f027825 */ /* 0x000fe400078e0202 */
[----:B------:R-:W2:Y:S04]  /*01d0*/  LDG.E.EL R10, desc[UR4][R10.64] ;  /* 0x000000040a0a7981 */ /* 0x000ea8000c2e1900 */
[----:B------:R-:W3:Y:S04]  /*01e0*/  LDG.E.EL R2, desc[UR4][R2.64] ;  /* 0x0000000402027981 */ /* 0x000ee8000c2e1900 */
[----:B------:R-:W3:Y:S01]  /*01f0*/  LDG.E.128 R12, desc[UR4][R8.64+0x800] ;  /* 0x00080004080c7981 */ /* 0x000ee2000c1e1d00 */
[--C-:B--2---:R-:W-:Y:S01]  /*0200*/  FADD R4, R4, R10.reuse ;  /* 0x0000000a04047221 */ /* 0x104fe20000000000 */
[--C-:B------:R-:W-:Y:S01]  /*0210*/  FADD R5, R5, R10.reuse ;  /* 0x0000000a05057221 */ /* 0x100fe20000000000 */
[--C-:B------:R-:W-:Y:S01]  /*0220*/  FADD R6, R6, R10.reuse ;  /* 0x0000000a06067221 */ /* 0x100fe20000000000 */
[----:B------:R-:W-:Y:S01]  /*0230*/  FADD R7, R7, R10 ;  /* 0x0000000a07077221 */ /* 0x000fe20000000000 */
[--C-:B---3--:R-:W-:Y:S01]  /*0240*/  FADD R12, R12, R2.reuse ;  /* 0x000000020c0c7221 */ /* 0x108fe20000000000 */
[--C-:B------:R-:W-:Y:S01]  /*0250*/  FADD R13, R13, R2.reuse ;  /* 0x000000020d0d7221 */ /* 0x100fe20000000000 */
[--C-:B------:R-:W-:Y:S01]  /*0260*/  FADD R14, R14, R2.reuse ;  /* 0x000000020e0e7221 */ /* 0x100fe20000000000 */
[----:B------:R-:W-:Y:S01]  /*0270*/  FADD R15, R15, R2 ;  /* 0x000000020f0f7221 */ /* 0x000fe20000000000 */
[----:B------:R-:W-:Y:S04]  /*0280*/  STG.E.128 desc[UR4][R8.64], R4 ;  /* 0x0000000408007986 */ /* 0x000fe8000c101d04 */
[----:B------:R-:W-:Y:S01]  /*0290*/  STG.E.128 desc[UR4][R8.64+0x800], R12 ;  /* 0x0008000c08007986 */ /* 0x000fe2000c101d04 */
[----:B------:R-:W-:Y:S05]  /*02a0*/  EXIT ;  /* 0x000000000000794d */ /* 0x000fea0003800000 */
.L_x_0:
[----:B------:R-:W-:-:S00]  /*02b0*/  BRA `(.L_x_0) ;  /* 0xfffffffc00fc7947 */ /* 0x000fc0000383ffff */
[----:B------:R-:W-:-:S00]  /*02c0*/  NOP ;  /* 0x0000000000007918 */ /* 0x000fc00000000000 */
        /* <DEDUP_REMOVED lines=11> */
.L_x_1:


//--------------------- .nv.constant0.triton_poi_fused_convolution_5 --------------------------
	.section	.nv.constant0.triton_poi_fused_convolution_5,"a",@progbits
	.sectionflags	@""
	.align	4
.nv.constant0.triton_poi_fused_convolution_5:
	.zero		548
